	.target	sm_86

	.elftype	@"ET_EXEC"


//--------------------- .note.nv.tkinfo           --------------------------
	.section	.note.nv.tkinfo,"",@"SHT_NOTE"
	.sectionflags	@"SHF_NOTE_NV_TKINFO"
	.tkinfo
        /*0018*/ 	.word	0x00000002
        /*0030*/ 	.string	""
        /*0030*/ 	.string	"ptxas"
        /*0030*/ 	.string	"Cuda compilation tools, release 13.1, V13.1.80"
        /*0030*/ 	.string	"Build cuda_13.1.r13.1/compiler.36836380_0"
        /*0030*/ 	.string	"-v  -arch sm_86 "



//--------------------- .note.nv.cuinfo           --------------------------
	.section	.note.nv.cuinfo,"",@"SHT_NOTE"
	.sectionflags	@"SHF_NOTE_NV_CUINFO"
        /*0018*/ 	.short	0x0002
        /*001a*/ 	.short	0x0050
        /*001c*/ 	.short	0x0083
	.zero		2


//--------------------- .nv.info                  --------------------------
	.section	.nv.info,"",@"SHT_CUDA_INFO"
	.align	4


	//----- nvinfo : EIATTR_REGCOUNT
	.align		4
        /*0000*/ 	.byte	0x04, 0x2f
        /*0002*/ 	.short	(.L_2 - .L_1)
	.align		4
.L_1:
        /*0004*/ 	.word	index@(gemm_mma_kernel)
        /*0008*/ 	.word	0x00000018


	//----- nvinfo : EIATTR_FRAME_SIZE
	.align		4
.L_2:
        /*000c*/ 	.byte	0x04, 0x11
        /*000e*/ 	.short	(.L_4 - .L_3)
	.align		4
.L_3:
        /*0010*/ 	.word	index@(gemm_mma_kernel)
        /*0014*/ 	.word	0x00000010


	//----- nvinfo : EIATTR_MIN_STACK_SIZE
	.align		4
.L_4:
        /*0018*/ 	.byte	0x04, 0x12
        /*001a*/ 	.short	(.L_6 - .L_5)
	.align		4
.L_5:
        /*001c*/ 	.word	index@(gemm_mma_kernel)
        /*0020*/ 	.word	0x00000010
.L_6:


//--------------------- .nv.info.gemm_mma_kernel  --------------------------
	.section	.nv.info.gemm_mma_kernel,"",@"SHT_CUDA_INFO"
	.sectionflags	@""
	.align	4


	//----- nvinfo : EIATTR_CUDA_API_VERSION
	.align		4
        /*0000*/ 	.byte	0x04, 0x37
        /*0002*/ 	.short	(.L_8 - .L_7)
.L_7:
        /*0004*/ 	.word	0x00000083


	//----- nvinfo : EIATTR_SW2861232_WAR
	.align		4
.L_8:
        /*0008*/ 	.byte	0x01, 0x35
	.zero		2


	//----- nvinfo : EIATTR_PARAM_CBANK
	.align		4
        /*000c*/ 	.byte	0x04, 0x0a
        /*000e*/ 	.short	(.L_10 - .L_9)
	.align		4
.L_9:
        /*0010*/ 	.word	index@(.nv.constant0.gemm_mma_kernel)
        /*0014*/ 	.short	0x0160
        /*0016*/ 	.short	0x0024


	//----- nvinfo : EIATTR_CBANK_PARAM_SIZE
	.align		4
.L_10:
        /*0018*/ 	.byte	0x03, 0x19
        /*001a*/ 	.short	0x0024


	//----- nvinfo : EIATTR_KPARAM_INFO
	.align		4
        /*001c*/ 	.byte	0x04, 0x17
        /*001e*/ 	.short	(.L_12 - .L_11)
.L_11:
        /*0020*/ 	.word	0x00000000
        /*0024*/ 	.short	0x0005
        /*0026*/ 	.short	0x0020
        /*0028*/ 	.byte	0x00, 0xf0, 0x11, 0x00


	//----- nvinfo : EIATTR_KPARAM_INFO
	.align		4
.L_12:
        /*002c*/ 	.byte	0x04, 0x17
        /*002e*/ 	.short	(.L_14 - .L_13)
.L_13:
        /*0030*/ 	.word	0x00000000
        /*0034*/ 	.short	0x0004
        /*0036*/ 	.short	0x001c
        /*0038*/ 	.byte	0x00, 0xf0, 0x11, 0x00


	//----- nvinfo : EIATTR_KPARAM_INFO
	.align		4
.L_14:
        /*003c*/ 	.byte	0x04, 0x17
        /*003e*/ 	.short	(.L_16 - .L_15)
.L_15:
        /*0040*/ 	.word	0x00000000
        /*0044*/ 	.short	0x0003
        /*0046*/ 	.short	0x0018
        /*0048*/ 	.byte	0x00, 0xf0, 0x11, 0x00


	//----- nvinfo : EIATTR_KPARAM_INFO
	.align		4
.L_16:
        /*004c*/ 	.byte	0x04, 0x17
        /*004e*/ 	.short	(.L_18 - .L_17)
.L_17:
        /*0050*/ 	.word	0x00000000
        /*0054*/ 	.short	0x0002
        /*0056*/ 	.short	0x0010
        /*0058*/ 	.byte	0x00, 0xf0, 0x21, 0x00


	//----- nvinfo : EIATTR_KPARAM_INFO
	.align		4
.L_18:
        /*005c*/ 	.byte	0x04, 0x17
        /*005e*/ 	.short	(.L_20 - .L_19)
.L_19:
        /*0060*/ 	.word	0x00000000
        /*0064*/ 	.short	0x0001
        /*0066*/ 	.short	0x0008
        /*0068*/ 	.byte	0x00, 0xf0, 0x21, 0x00


	//----- nvinfo : EIATTR_KPARAM_INFO
	.align		4
.L_20:
        /*006c*/ 	.byte	0x04, 0x17
        /*006e*/ 	.short	(.L_22 - .L_21)
.L_21:
        /*0070*/ 	.word	0x00000000
        /*0074*/ 	.short	0x0000
        /*0076*/ 	.short	0x0000
        /*0078*/ 	.byte	0x00, 0xf0, 0x21, 0x00


	//----- nvinfo : EIATTR_MAXREG_COUNT
	.align		4
.L_22:
        /*007c*/ 	.byte	0x03, 0x1b
        /*007e*/ 	.short	0x00ff


	//----- nvinfo : EIATTR_EXTERNS
	.align		4
        /*0080*/ 	.byte	0x04, 0x0f
        /*0082*/ 	.short	(.L_24 - .L_23)


	//   ....[0]....
	.align		4
.L_23:
        /*0084*/ 	.word	index@(vprintf)


	//----- nvinfo : EIATTR_MERCURY_ISA_VERSION
	.align		4
.L_24:
        /*0088*/ 	.byte	0x03, 0x5f
        /*008a*/ 	.short	0x0000


	//----- nvinfo : EIATTR_SYSCALL_OFFSETS
	.align		4
        /*008c*/ 	.byte	0x04, 0x46
        /*008e*/ 	.short	(.L_26 - .L_25)


	//   ....[0]....
.L_25:
        /*0090*/ 	.word	0x000001a0


	//----- nvinfo : EIATTR_EXIT_INSTR_OFFSETS
	.align		4
.L_26:
        /*0094*/ 	.byte	0x04, 0x1c
        /*0096*/ 	.short	(.L_28 - .L_27)


	//   ....[0]....
.L_27:
        /*0098*/ 	.word	0x00000380


	//   ....[1]....
        /*009c*/ 	.word	0x00000450


	//----- nvinfo : EIATTR_MAX_THREADS
	.align		4
.L_28:
        /*00a0*/ 	.byte	0x04, 0x05
        /*00a2*/ 	.short	(.L_30 - .L_29)
.L_29:
        /*00a4*/ 	.word	0x00000100
        /*00a8*/ 	.word	0x00000001
        /*00ac*/ 	.word	0x00000001


	//----- nvinfo : EIATTR_CRS_STACK_SIZE
	.align		4
.L_30:
        /*00b0*/ 	.byte	0x04, 0x1e
        /*00b2*/ 	.short	(.L_32 - .L_31)
.L_31:
        /*00b4*/ 	.word	0x00000000
.L_32:


//--------------------- .nv.callgraph             --------------------------
	.section	.nv.callgraph,"",@"SHT_CUDA_CALLGRAPH"
	.align	4
	.sectionentsize	8
	.align		4
        /*0000*/ 	.word	0x00000000
	.align		4
        /*0004*/ 	.word	0xffffffff
	.align		4
        /*0008*/ 	.word	index@(gemm_mma_kernel)
	.align		4
        /*000c*/ 	.word	index@(vprintf)
	.align		4
        /*0010*/ 	.word	0x00000000
	.align		4
        /*0014*/ 	.word	0xfffffffe
	.align		4
        /*0018*/ 	.word	0x00000000
	.align		4
        /*001c*/ 	.word	0xfffffffd
	.align		4
        /*0020*/ 	.word	0x00000000
	.align		4
        /*0024*/ 	.word	0xfffffffc


//--------------------- .nv.rel.action            --------------------------
	.section	.nv.rel.action,"",@"SHT_CUDA_RELOCINFO"
	.align	8
	.sectionentsize	8
        /*0000*/ 	.byte	0x73, 0x00, 0x00, 0x00, 0x00, 0x00, 0x00, 0x00, 0x00, 0x00, 0x00, 0x11, 0x25, 0x00, 0x05, 0x36


//--------------------- .nv.constant4             --------------------------
	.section	.nv.constant4,"a",@progbits
	.align	8
	.align		8
.nv.constant4:
        /*0000*/ 	.dword	vprintf
	.align		8
        /*0008*/ 	.dword	$str


//--------------------- .nv.constant0.gemm_mma_kernel --------------------------
	.section	.nv.constant0.gemm_mma_kernel,"a",@progbits
	.sectionflags	@""
	.align	4
.nv.constant0.gemm_mma_kernel:
	.zero		388


//--------------------- .text.gemm_mma_kernel     --------------------------
	.section	.text.gemm_mma_kernel,"ax",@progbits
	.sectioninfo	@"SHI_REGISTERS=24"
	.align	128
        .global         gemm_mma_kernel
        .type           gemm_mma_kernel,@function
        .size           gemm_mma_kernel,(.L_x_3 - gemm_mma_kernel)
        .other          gemm_mma_kernel,@"STO_CUDA_ENTRY STV_DEFAULT"
gemm_mma_kernel:
.text.gemm_mma_kernel:
[----:B------:R-:W-:-:S04]  /*0000*/  IMAD.MOV.U32 R1, RZ, RZ, c[0x0][0x28] ;  /* 0x00000a00ff017624 */ /* 0x000fc800078e00ff */
[----:B------:R-:W0:Y:S01]  /*0010*/  S2R R18, SR_CTAID.X ;  /* 0x0000000000127919 */ /* 0x000e220000002500 */
[----:B------:R-:W-:Y:S01]  /*0020*/  IADD3 R1, R1, -0x10, RZ ;  /* 0xfffffff001017810 */ /* 0x000fe20007ffe0ff */
[----:B------:R-:W-:Y:S02]  /*0030*/  BSSY B6, `(.L_x_0) ;  /* 0x0000018000067945 */ /* 0x000fe40003800000 */
[----:B------:R-:W0:Y:S01]  /*0040*/  S2R R16, SR_TID.X ;  /* 0x0000000000107919 */ /* 0x000e220000002100 */
[----:B------:R-:W-:-:S03]  /*0050*/  IADD3 R6, P1, R1, c[0x0][0x20], RZ ;  /* 0x0000080001067a10 */ /* 0x000fc60007f3e0ff */
[----:B------:R-:W0:Y:S02]  /*0060*/  S2R R17, SR_CTAID.Y ;  /* 0x0000000000117919 */ /* 0x000e240000002600 */
[----:B------:R-:W-:Y:S01]  /*0070*/  IMAD.X R7, RZ, RZ, c[0x0][0x24], P1 ;  /* 0x00000900ff077624 */ /* 0x000fe200008e06ff */
[----:B0-----:R-:W-:-:S13]  /*0080*/  LOP3.LUT P0, RZ, R17, R16, R18, 0xfe, !PT ;  /* 0x0000001011ff7212 */ /* 0x001fda000780fe12 */
[----:B------:R-:W-:Y:S05]  /*0090*/  @P0 BRA `(.L_x_1) ;  /* 0x0000011000000947 */ /* 0x000fea0003800000 */
[----:B------:R-:W-:Y:S01]  /*00a0*/  IMAD.MOV.U32 R8, RZ, RZ, c[0x0][0x178] ;  /* 0x00005e00ff087624 */ /* 0x000fe200078e00ff */
[----:B------:R-:W-:Y:S01]  /*00b0*/  MOV R0, 0x0 ;  /* 0x0000000000007802 */ /* 0x000fe20000000f00 */
[----:B------:R-:W-:Y:S02]  /*00c0*/  IMAD.MOV.U32 R9, RZ, RZ, c[0x0][0x17c] ;  /* 0x00005f00ff097624 */ /* 0x000fe400078e00ff */
[----:B------:R-:W-:Y:S01]  /*00d0*/  IMAD.MOV.U32 R10, RZ, RZ, c[0x0][0x180] ;  /* 0x00006000ff0a7624 */ /* 0x000fe200078e00ff */
[----:B------:R0:W1:Y:S01]  /*00e0*/  LDC.64 R2, c[0x4][R0] ;  /* 0x0100000000027b82 */ /* 0x0000620000000a00 */
[----:B------:R-:W-:Y:S01]  /*00f0*/  IMAD.MOV.U32 R4, RZ, RZ, c[0x4][0x8] ;  /* 0x01000200ff047624 */ /* 0x000fe200078e00ff */
[----:B------:R0:W-:Y:S01]  /*0100*/  STL.64 [R1], R8 ;  /* 0x0000000801007387 */ /* 0x0001e20000100a00 */
[----:B------:R-:W-:-:S03]  /*0110*/  IMAD.MOV.U32 R5, RZ, RZ, c[0x4][0xc] ;  /* 0x01000300ff057624 */ /* 0x000fc600078e00ff */
[----:B------:R0:W-:Y:S04]  /*0120*/  STL [R1+0x8], R10 ;  /* 0x0000080a01007387 */ /* 0x0001e80000100800 */
[----:B0-----:R-:W-:Y:S01]  /*0130*/  LEPC R8 ;  /* 0x000000000008734e */ /* 0x001fe20000000000 */
[----:B------:R-:W-:Y:S02]  /*0140*/  MOV R11, 0x1b0 ;  /* 0x000001b0000b7802 */ /* 0x000fe40000000f00 */
[----:B------:R-:W-:Y:S02]  /*0150*/  MOV R20, 0x130 ;  /* 0x0000013000147802 */ /* 0x000fe40000000f00 */
[----:B------:R-:W-:Y:S02]  /*0160*/  MOV R21, 0x0 ;  /* 0x0000000000157802 */ /* 0x000fe40000000f00 */
[----:B------:R-:W-:Y:S02]  /*0170*/  MOV R0, 0x0 ;  /* 0x0000000000007802 */ /* 0x000fe40000000f00 */
[----:B------:R-:W-:-:S04]  /*0180*/  IADD3 R20, P0, P1, -R20, R11, R8 ;  /* 0x0000000b14147210 */ /* 0x000fc8000791e108 */
[----:B------:R-:W-:-:S04]  /*0190*/  IADD3.X R21, ~R0, R21, R9, P0, P1 ;  /* 0x0000001500157210 */ /* 0x000fc800007e2509 */
[----:B-1----:R-:W-:Y:S05]  /*01a0*/  CALL.ABS.NOINC R2 ;  /* 0x0000000002007343 */ /* 0x002fea0003c00000 */
.L_x_1:
[----:B------:R-:W-:Y:S05]  /*01b0*/  BSYNC B6 ;  /* 0x0000000000067941 */ /* 0x000fea0003800000 */
.L_x_0:
[----:B------:R-:W-:Y:S01]  /*01c0*/  IABS R5, c[0x0][0x17c] ;  /* 0x00005f0000057a13 */ /* 0x000fe20000000000 */
[----:B------:R-:W-:-:S03]  /*01d0*/  IMAD R17, R17, c[0x0][0xc], R18 ;  /* 0x0000030011117a24 */ /* 0x000fc600078e0212 */
[----:B------:R-:W0:Y:S01]  /*01e0*/  I2F.RP R0, R5 ;  /* 0x0000000500007306 */ /* 0x000e220000209400 */
[----:B------:R-:W-:-:S07]  /*01f0*/  IMAD R17, R17, c[0x0][0x0], R16 ;  /* 0x0000000011117a24 */ /* 0x000fce00078e0210 */
[----:B0-----:R-:W0:Y:S02]  /*0200*/  MUFU.RCP R0, R0 ;  /* 0x0000000000007308 */ /* 0x001e240000001000 */
[----:B0-----:R-:W-:Y:S02]  /*0210*/  IADD3 R2, R0, 0xffffffe, RZ ;  /* 0x0ffffffe00027810 */ /* 0x001fe40007ffe0ff */
[----:B------:R-:W-:-:S04]  /*0220*/  IABS R0, R17 ;  /* 0x0000001100007213 */ /* 0x000fc80000000000 */
[----:B------:R0:W1:Y:S02]  /*0230*/  F2I.FTZ.U32.TRUNC.NTZ R3, R2 ;  /* 0x0000000200037305 */ /* 0x000064000021f000 */
[----:B0-----:R-:W-:Y:S02]  /*0240*/  IMAD.MOV.U32 R2, RZ, RZ, RZ ;  /* 0x000000ffff027224 */ /* 0x001fe400078e00ff */
[----:B-1----:R-:W-:-:S04]  /*0250*/  IMAD.MOV R4, RZ, RZ, -R3 ;  /* 0x000000ffff047224 */ /* 0x002fc800078e0a03 */
[----:B------:R-:W-:-:S04]  /*0260*/  IMAD R7, R4, R5, RZ ;  /* 0x0000000504077224 */ /* 0x000fc800078e02ff */
[----:B------:R-:W-:-:S06]  /*0270*/  IMAD.HI.U32 R3, R3, R7, R2 ;  /* 0x0000000703037227 */ /* 0x000fcc00078e0002 */
[----:B------:R-:W-:-:S04]  /*0280*/  IMAD.HI.U32 R3, R3, R0, RZ ;  /* 0x0000000003037227 */ /* 0x000fc800078e00ff */
[----:B------:R-:W-:-:S04]  /*0290*/  IMAD.MOV R2, RZ, RZ, -R3 ;  /* 0x000000ffff027224 */ /* 0x000fc800078e0a03 */
[----:B------:R-:W-:Y:S01]  /*02a0*/  IMAD R0, R5, R2, R0 ;  /* 0x0000000205007224 */ /* 0x000fe200078e0200 */
[----:B------:R-:W-:-:S04]  /*02b0*/  LOP3.LUT R2, R17, c[0x0][0x17c], RZ, 0x3c, !PT ;  /* 0x00005f0011027a12 */ /* 0x000fc800078e3cff */
[----:B------:R-:W-:Y:S02]  /*02c0*/  ISETP.GT.U32.AND P2, PT, R5, R0, PT ;  /* 0x000000000500720c */ /* 0x000fe40003f44070 */
[----:B------:R-:W-:Y:S02]  /*02d0*/  ISETP.GE.AND P0, PT, R2, RZ, PT ;  /* 0x000000ff0200720c */ /* 0x000fe40003f06270 */
[----:B------:R-:W-:-:S09]  /*02e0*/  LOP3.LUT R2, RZ, c[0x0][0x17c], RZ, 0x33, !PT ;  /* 0x00005f00ff027a12 */ /* 0x000fd200078e33ff */
[----:B------:R-:W-:Y:S01]  /*02f0*/  @!P2 IMAD.IADD R0, R0, 0x1, -R5 ;  /* 0x000000010000a824 */ /* 0x000fe200078e0a05 */
[----:B------:R-:W-:-:S04]  /*0300*/  @!P2 IADD3 R3, R3, 0x1, RZ ;  /* 0x000000010303a810 */ /* 0x000fc80007ffe0ff */
[----:B------:R-:W-:-:S13]  /*0310*/  ISETP.GE.U32.AND P1, PT, R0, R5, PT ;  /* 0x000000050000720c */ /* 0x000fda0003f26070 */
[----:B------:R-:W-:Y:S02]  /*0320*/  @P1 IADD3 R3, R3, 0x1, RZ ;  /* 0x0000000103031810 */ /* 0x000fe40007ffe0ff */
[----:B------:R-:W-:-:S03]  /*0330*/  ISETP.NE.AND P1, PT, RZ, c[0x0][0x17c], PT ;  /* 0x00005f00ff007a0c */ /* 0x000fc60003f25270 */
[----:B------:R-:W-:-:S05]  /*0340*/  @!P0 IMAD.MOV R3, RZ, RZ, -R3 ;  /* 0x000000ffff038224 */ /* 0x000fca00078e0a03 */
[----:B------:R-:W-:-:S04]  /*0350*/  SEL R7, R2, R3, !P1 ;  /* 0x0000000302077207 */ /* 0x000fc80004800000 */
[----:B------:R-:W-:-:S04]  /*0360*/  ISETP.GE.AND P0, PT, R7, c[0x0][0x178], PT ;  /* 0x00005e0007007a0c */ /* 0x000fc80003f06270 */
[----:B------:R-:W-:-:S13]  /*0370*/  ISETP.GT.OR P0, PT, RZ, c[0x0][0x17c], P0 ;  /* 0x00005f00ff007a0c */ /* 0x000fda0000704670 */
[----:B------:R-:W-:Y:S05]  /*0380*/  @P0 EXIT ;  /* 0x000000000000094d */ /* 0x000fea0003800000 */
[----:B------:R-:W-:Y:S01]  /*0390*/  ISETP.GE.AND P2, PT, R17, RZ, PT ;  /* 0x000000ff1100720c */ /* 0x000fe20003f46270 */
[----:B------:R-:W-:Y:S01]  /*03a0*/  IMAD.IADD R3, R0, 0x1, -R5 ;  /* 0x0000000100037824 */ /* 0x000fe200078e0a05 */
[----:B------:R-:W-:Y:S01]  /*03b0*/  ISETP.GT.U32.AND P0, PT, R5, R0, PT ;  /* 0x000000000500720c */ /* 0x000fe20003f04070 */
[----:B------:R-:W-:-:S03]  /*03c0*/  ULDC.64 UR4, c[0x0][0x118] ;  /* 0x0000460000047ab9 */ /* 0x000fc60000000a00 */
[----:B------:R-:W-:Y:S01]  /*03d0*/  SEL R3, R3, R0, !P0 ;  /* 0x0000000003037207 */ /* 0x000fe20004000000 */
[----:B------:R-:W-:-:S06]  /*03e0*/  IMAD.MOV.U32 R0, RZ, RZ, 0x3c00 ;  /* 0x00003c00ff007424 */ /* 0x000fcc00078e00ff */
[----:B------:R-:W-:-:S05]  /*03f0*/  @!P2 IMAD.MOV R3, RZ, RZ, -R3 ;  /* 0x000000ffff03a224 */ /* 0x000fca00078e0a03 */
[----:B------:R-:W-:Y:S01]  /*0400*/  SEL R2, R2, R3, !P1 ;  /* 0x0000000302027207 */ /* 0x000fe20004800000 */
[----:B------:R-:W-:-:S04]  /*0410*/  IMAD.MOV.U32 R3, RZ, RZ, 0x2 ;  /* 0x00000002ff037424 */ /* 0x000fc800078e00ff */
[----:B------:R-:W-:-:S04]  /*0420*/  IMAD R2, R7, c[0x0][0x17c], R2 ;  /* 0x00005f0007027a24 */ /* 0x000fc800078e0202 */
[----:B------:R-:W-:-:S05]  /*0430*/  IMAD.WIDE R2, R2, R3, c[0x0][0x170] ;  /* 0x00005c0002027625 */ /* 0x000fca00078e0203 */
[----:B------:R-:W-:Y:S01]  /*0440*/  STG.E.U16 [R2.64], R0 ;  /* 0x0000000002007986 */ /* 0x000fe2000c101504 */
[----:B------:R-:W-:Y:S05]  /*0450*/  EXIT ;  /* 0x000000000000794d */ /* 0x000fea0003800000 */
.L_x_2:
[----:B------:R-:W-:-:S00]  /*0460*/  BRA `(.L_x_2) ;  /* 0xfffffff000007947 */ /* 0x000fc0000383ffff */
[----:B------:R-:W-:-:S00]  /*0470*/  NOP ;  /* 0x0000000000007918 */ /* 0x000fc00000000000 */
        /* <DEDUP_REMOVED lines=8> */
.L_x_3:


//--------------------- .nv.global.init           --------------------------
	.section	.nv.global.init,"aw",@progbits
.nv.global.init:
	.type		$str,@object
	.size		$str,(.L_0 - $str)
$str:
        /*0000*/ 	.byte	0x5b, 0x44, 0x45, 0x42, 0x55, 0x47, 0x5d, 0x20, 0x4c, 0x31, 0x20, 0x44, 0x75, 0x6d, 0x6d, 0x79
        /*0010*/ 	.byte	0x20, 0x4b, 0x65, 0x72, 0x6e, 0x65, 0x6c, 0x2e, 0x20, 0x4d, 0x3d, 0x25, 0x64, 0x2c, 0x20, 0x4e
        /*0020*/ 	.byte	0x3d, 0x25, 0x64, 0x2c, 0x20, 0x4b, 0x3d, 0x25, 0x64, 0x0a, 0x00
.L_0:


//--------------------- SYMBOLS --------------------------

	.type		vprintf,@function
